//
// Generated by NVIDIA NVVM Compiler
//
// Compiler Build ID: CL-36424714
// Cuda compilation tools, release 13.0, V13.0.88
// Based on NVVM 20.0.0
//

.version 9.0
.target sm_100
.address_size 64

	// .globl	_Z10mysgemm_v0iiifPfS_fS_

.visible .entry _Z10mysgemm_v0iiifPfS_fS_(
	.param .u32 _Z10mysgemm_v0iiifPfS_fS__param_0,
	.param .u32 _Z10mysgemm_v0iiifPfS_fS__param_1,
	.param .u32 _Z10mysgemm_v0iiifPfS_fS__param_2,
	.param .f32 _Z10mysgemm_v0iiifPfS_fS__param_3,
	.param .u64 .ptr .align 1 _Z10mysgemm_v0iiifPfS_fS__param_4,
	.param .u64 .ptr .align 1 _Z10mysgemm_v0iiifPfS_fS__param_5,
	.param .f32 _Z10mysgemm_v0iiifPfS_fS__param_6,
	.param .u64 .ptr .align 1 _Z10mysgemm_v0iiifPfS_fS__param_7
)
{
	.reg .pred 	%p<11>;
	.reg .b32 	%r<43>;
	.reg .b32 	%f<73>;
	.reg .b64 	%rd<53>;

	ld.param.u32 	%r20, [_Z10mysgemm_v0iiifPfS_fS__param_1];
	ld.param.u32 	%r19, [_Z10mysgemm_v0iiifPfS_fS__param_2];
	ld.param.f32 	%f13, [_Z10mysgemm_v0iiifPfS_fS__param_3];
	ld.param.u64 	%rd7, [_Z10mysgemm_v0iiifPfS_fS__param_4];
	ld.param.u64 	%rd8, [_Z10mysgemm_v0iiifPfS_fS__param_5];
	ld.param.f32 	%f14, [_Z10mysgemm_v0iiifPfS_fS__param_6];
	ld.param.u64 	%rd6, [_Z10mysgemm_v0iiifPfS_fS__param_7];
	cvta.to.global.u64 	%rd1, %rd8;
	cvta.to.global.u64 	%rd2, %rd7;
	mov.u32 	%r21, %ctaid.x;
	mov.u32 	%r22, %ntid.x;
	mov.u32 	%r23, %tid.x;
	mad.lo.s32 	%r1, %r21, %r22, %r23;
	mov.u32 	%r24, %ctaid.y;
	mov.u32 	%r25, %ntid.y;
	mov.u32 	%r26, %tid.y;
	mad.lo.s32 	%r27, %r24, %r25, %r26;
	max.s32 	%r28, %r1, %r27;
	setp.ge.s32 	%p1, %r28, %r20;
	@%p1 bra 	$L__BB0_14;
	setp.lt.s32 	%p2, %r19, 1;
	mov.f32 	%f72, 0f00000000;
	@%p2 bra 	$L__BB0_13;
	mul.lo.s32 	%r3, %r19, %r27;
	and.b32  	%r4, %r19, 7;
	setp.lt.u32 	%p3, %r19, 8;
	mov.f32 	%f72, 0f00000000;
	mov.b32 	%r41, 0;
	@%p3 bra 	$L__BB0_5;
	and.b32  	%r41, %r19, 2147483640;
	neg.s32 	%r39, %r41;
	shl.b32 	%r7, %r20, 3;
	mul.wide.u32 	%rd9, %r3, 4;
	add.s64 	%rd10, %rd9, %rd2;
	add.s64 	%rd52, %rd10, 16;
	mov.f32 	%f72, 0f00000000;
	mul.wide.s32 	%rd13, %r20, 4;
	mov.u32 	%r38, %r1;
$L__BB0_4:
	.pragma "nounroll";
	ld.global.f32 	%f19, [%rd52+-16];
	mul.wide.s32 	%rd11, %r38, 4;
	add.s64 	%rd12, %rd1, %rd11;
	ld.global.f32 	%f20, [%rd12];
	fma.rn.f32 	%f21, %f19, %f20, %f72;
	ld.global.f32 	%f22, [%rd52+-12];
	add.s64 	%rd14, %rd12, %rd13;
	ld.global.f32 	%f23, [%rd14];
	fma.rn.f32 	%f24, %f22, %f23, %f21;
	ld.global.f32 	%f25, [%rd52+-8];
	add.s64 	%rd15, %rd14, %rd13;
	ld.global.f32 	%f26, [%rd15];
	fma.rn.f32 	%f27, %f25, %f26, %f24;
	ld.global.f32 	%f28, [%rd52+-4];
	add.s64 	%rd16, %rd15, %rd13;
	ld.global.f32 	%f29, [%rd16];
	fma.rn.f32 	%f30, %f28, %f29, %f27;
	ld.global.f32 	%f31, [%rd52];
	add.s64 	%rd17, %rd16, %rd13;
	ld.global.f32 	%f32, [%rd17];
	fma.rn.f32 	%f33, %f31, %f32, %f30;
	ld.global.f32 	%f34, [%rd52+4];
	add.s64 	%rd18, %rd17, %rd13;
	ld.global.f32 	%f35, [%rd18];
	fma.rn.f32 	%f36, %f34, %f35, %f33;
	ld.global.f32 	%f37, [%rd52+8];
	add.s64 	%rd19, %rd18, %rd13;
	ld.global.f32 	%f38, [%rd19];
	fma.rn.f32 	%f39, %f37, %f38, %f36;
	ld.global.f32 	%f40, [%rd52+12];
	add.s64 	%rd20, %rd19, %rd13;
	ld.global.f32 	%f41, [%rd20];
	fma.rn.f32 	%f72, %f40, %f41, %f39;
	add.s32 	%r39, %r39, 8;
	add.s32 	%r38, %r38, %r7;
	add.s64 	%rd52, %rd52, 32;
	setp.ne.s32 	%p4, %r39, 0;
	@%p4 bra 	$L__BB0_4;
$L__BB0_5:
	setp.eq.s32 	%p5, %r4, 0;
	@%p5 bra 	$L__BB0_13;
	and.b32  	%r13, %r19, 3;
	setp.lt.u32 	%p6, %r4, 4;
	@%p6 bra 	$L__BB0_8;
	add.s32 	%r30, %r41, %r3;
	mul.wide.u32 	%rd21, %r30, 4;
	add.s64 	%rd22, %rd2, %rd21;
	ld.global.f32 	%f43, [%rd22];
	mad.lo.s32 	%r31, %r41, %r20, %r1;
	mul.wide.s32 	%rd23, %r31, 4;
	add.s64 	%rd24, %rd1, %rd23;
	ld.global.f32 	%f44, [%rd24];
	fma.rn.f32 	%f45, %f43, %f44, %f72;
	cvt.u64.u32 	%rd25, %r3;
	cvt.u64.u32 	%rd26, %r41;
	add.s64 	%rd27, %rd26, %rd25;
	shl.b64 	%rd28, %rd27, 2;
	add.s64 	%rd29, %rd2, %rd28;
	ld.global.f32 	%f46, [%rd29+4];
	mul.wide.s32 	%rd30, %r20, 4;
	add.s64 	%rd31, %rd24, %rd30;
	ld.global.f32 	%f47, [%rd31];
	fma.rn.f32 	%f48, %f46, %f47, %f45;
	ld.global.f32 	%f49, [%rd29+8];
	add.s64 	%rd32, %rd31, %rd30;
	ld.global.f32 	%f50, [%rd32];
	fma.rn.f32 	%f51, %f49, %f50, %f48;
	ld.global.f32 	%f52, [%rd29+12];
	add.s64 	%rd33, %rd32, %rd30;
	ld.global.f32 	%f53, [%rd33];
	fma.rn.f32 	%f72, %f52, %f53, %f51;
	add.s32 	%r41, %r41, 4;
$L__BB0_8:
	setp.eq.s32 	%p7, %r13, 0;
	@%p7 bra 	$L__BB0_13;
	setp.eq.s32 	%p8, %r13, 1;
	@%p8 bra 	$L__BB0_11;
	add.s32 	%r32, %r41, %r3;
	mul.wide.u32 	%rd34, %r32, 4;
	add.s64 	%rd35, %rd2, %rd34;
	ld.global.f32 	%f55, [%rd35];
	mad.lo.s32 	%r33, %r41, %r20, %r1;
	mul.wide.s32 	%rd36, %r33, 4;
	add.s64 	%rd37, %rd1, %rd36;
	ld.global.f32 	%f56, [%rd37];
	fma.rn.f32 	%f57, %f55, %f56, %f72;
	cvt.u64.u32 	%rd38, %r3;
	cvt.u64.u32 	%rd39, %r41;
	add.s64 	%rd40, %rd39, %rd38;
	shl.b64 	%rd41, %rd40, 2;
	add.s64 	%rd42, %rd2, %rd41;
	ld.global.f32 	%f58, [%rd42+4];
	mul.wide.s32 	%rd43, %r20, 4;
	add.s64 	%rd44, %rd37, %rd43;
	ld.global.f32 	%f59, [%rd44];
	fma.rn.f32 	%f72, %f58, %f59, %f57;
	add.s32 	%r41, %r41, 2;
$L__BB0_11:
	and.b32  	%r34, %r19, 1;
	setp.eq.b32 	%p9, %r34, 1;
	not.pred 	%p10, %p9;
	@%p10 bra 	$L__BB0_13;
	add.s32 	%r35, %r41, %r3;
	mul.wide.u32 	%rd45, %r35, 4;
	add.s64 	%rd46, %rd2, %rd45;
	ld.global.f32 	%f60, [%rd46];
	mad.lo.s32 	%r36, %r41, %r20, %r1;
	mul.wide.s32 	%rd47, %r36, 4;
	add.s64 	%rd48, %rd1, %rd47;
	ld.global.f32 	%f61, [%rd48];
	fma.rn.f32 	%f72, %f60, %f61, %f72;
$L__BB0_13:
	mad.lo.s32 	%r37, %r20, %r27, %r1;
	cvta.to.global.u64 	%rd49, %rd6;
	mul.wide.s32 	%rd50, %r37, 4;
	add.s64 	%rd51, %rd49, %rd50;
	ld.global.f32 	%f62, [%rd51];
	mul.f32 	%f63, %f14, %f62;
	fma.rn.f32 	%f64, %f13, %f72, %f63;
	st.global.f32 	[%rd51], %f64;
$L__BB0_14:
	ret;

}


// ===== COMPILED SASS (sm_100) =====

	.target	sm_100

	.elftype	@"ET_EXEC"


//--------------------- .note.nv.tkinfo           --------------------------
	.section	.note.nv.tkinfo,"",@"SHT_NOTE"
	.sectionflags	@"SHF_NOTE_NV_TKINFO"
	.tkinfo
        /*0018*/ 	.word	0x00000002
        /*0030*/ 	.string	""
        /*0030*/ 	.string	"ptxas"
        /*0030*/ 	.string	"Cuda compilation tools, release 13.0, V13.0.88"
        /*0030*/ 	.string	"Build cuda_13.0.r13.0/compiler.36424714_0"
        /*0030*/ 	.string	"-arch sm_100 -m 64 "



//--------------------- .note.nv.cuinfo           --------------------------
	.section	.note.nv.cuinfo,"",@"SHT_NOTE"
	.sectionflags	@"SHF_NOTE_NV_CUINFO"
        /*0018*/ 	.short	0x0002
        /*001a*/ 	.short	0x0064
        /*001c*/ 	.short	0x0082
	.zero		2


//--------------------- .nv.info                  --------------------------
	.section	.nv.info,"",@"SHT_CUDA_INFO"
	.align	4


	//----- nvinfo : EIATTR_REGCOUNT
	.align		4
        /*0000*/ 	.byte	0x04, 0x2f
        /*0002*/ 	.short	(.L_1 - .L_0)
	.align		4
.L_0:
        /*0004*/ 	.word	index@(_Z10mysgemm_v0iiifPfS_fS_)
        /*0008*/ 	.word	0x00000020


	//----- nvinfo : EIATTR_FRAME_SIZE
	.align		4
.L_1:
        /*000c*/ 	.byte	0x04, 0x11
        /*000e*/ 	.short	(.L_3 - .L_2)
	.align		4
.L_2:
        /*0010*/ 	.word	index@(_Z10mysgemm_v0iiifPfS_fS_)
        /*0014*/ 	.word	0x00000000


	//----- nvinfo : EIATTR_MIN_STACK_SIZE
	.align		4
.L_3:
        /*0018*/ 	.byte	0x04, 0x12
        /*001a*/ 	.short	(.L_5 - .L_4)
	.align		4
.L_4:
        /*001c*/ 	.word	index@(_Z10mysgemm_v0iiifPfS_fS_)
        /*0020*/ 	.word	0x00000000
.L_5:


//--------------------- .nv.compat                --------------------------
	.section	.nv.compat,"",@"SHT_CUDA_COMPAT_INFO"
	.align	4
        /*0000*/ 	.byte	0x02, 0x09, 0x00, 0x00, 0x02, 0x02, 0x01, 0x00, 0x02, 0x05, 0x05, 0x00, 0x03, 0x07, 0x01, 0x01
        /*0010*/ 	.byte	0x02, 0x03, 0x00, 0x00, 0x02, 0x06, 0x01, 0x00, 0x04, 0x0b, 0x08, 0x00, 0x09, 0x00, 0x00, 0x00
        /*0020*/ 	.byte	0x00, 0x00, 0x00, 0x00


//--------------------- .nv.info._Z10mysgemm_v0iiifPfS_fS_ --------------------------
	.section	.nv.info._Z10mysgemm_v0iiifPfS_fS_,"",@"SHT_CUDA_INFO"
	.sectionflags	@""
	.align	4


	//----- nvinfo : EIATTR_CUDA_API_VERSION
	.align		4
        /*0000*/ 	.byte	0x04, 0x37
        /*0002*/ 	.short	(.L_7 - .L_6)
.L_6:
        /*0004*/ 	.word	0x00000082


	//----- nvinfo : EIATTR_KPARAM_INFO
	.align		4
.L_7:
        /*0008*/ 	.byte	0x04, 0x17
        /*000a*/ 	.short	(.L_9 - .L_8)
.L_8:
        /*000c*/ 	.word	0x00000000
        /*0010*/ 	.short	0x0007
        /*0012*/ 	.short	0x0028
        /*0014*/ 	.byte	0x00, 0xf5, 0x21, 0x00


	//----- nvinfo : EIATTR_KPARAM_INFO
	.align		4
.L_9:
        /*0018*/ 	.byte	0x04, 0x17
        /*001a*/ 	.short	(.L_11 - .L_10)
.L_10:
        /*001c*/ 	.word	0x00000000
        /*0020*/ 	.short	0x0006
        /*0022*/ 	.short	0x0020
        /*0024*/ 	.byte	0x00, 0xf0, 0x11, 0x00


	//----- nvinfo : EIATTR_KPARAM_INFO
	.align		4
.L_11:
        /*0028*/ 	.byte	0x04, 0x17
        /*002a*/ 	.short	(.L_13 - .L_12)
.L_12:
        /*002c*/ 	.word	0x00000000
        /*0030*/ 	.short	0x0005
        /*0032*/ 	.short	0x0018
        /*0034*/ 	.byte	0x00, 0xf5, 0x21, 0x00


	//----- nvinfo : EIATTR_KPARAM_INFO
	.align		4
.L_13:
        /*0038*/ 	.byte	0x04, 0x17
        /*003a*/ 	.short	(.L_15 - .L_14)
.L_14:
        /*003c*/ 	.word	0x00000000
        /*0040*/ 	.short	0x0004
        /*0042*/ 	.short	0x0010
        /*0044*/ 	.byte	0x00, 0xf5, 0x21, 0x00


	//----- nvinfo : EIATTR_KPARAM_INFO
	.align		4
.L_15:
        /*0048*/ 	.byte	0x04, 0x17
        /*004a*/ 	.short	(.L_17 - .L_16)
.L_16:
        /*004c*/ 	.word	0x00000000
        /*0050*/ 	.short	0x0003
        /*0052*/ 	.short	0x000c
        /*0054*/ 	.byte	0x00, 0xf0, 0x11, 0x00


	//----- nvinfo : EIATTR_KPARAM_INFO
	.align		4
.L_17:
        /*0058*/ 	.byte	0x04, 0x17
        /*005a*/ 	.short	(.L_19 - .L_18)
.L_18:
        /*005c*/ 	.word	0x00000000
        /*0060*/ 	.short	0x0002
        /*0062*/ 	.short	0x0008
        /*0064*/ 	.byte	0x00, 0xf0, 0x11, 0x00


	//----- nvinfo : EIATTR_KPARAM_INFO
	.align		4
.L_19:
        /*0068*/ 	.byte	0x04, 0x17
        /*006a*/ 	.short	(.L_21 - .L_20)
.L_20:
        /*006c*/ 	.word	0x00000000
        /*0070*/ 	.short	0x0001
        /*0072*/ 	.short	0x0004
        /*0074*/ 	.byte	0x00, 0xf0, 0x11, 0x00


	//----- nvinfo : EIATTR_KPARAM_INFO
	.align		4
.L_21:
        /*0078*/ 	.byte	0x04, 0x17
        /*007a*/ 	.short	(.L_23 - .L_22)
.L_22:
        /*007c*/ 	.word	0x00000000
        /*0080*/ 	.short	0x0000
        /*0082*/ 	.short	0x0000
        /*0084*/ 	.byte	0x00, 0xf0, 0x11, 0x00


	//----- nvinfo : EIATTR_SPARSE_MMA_MASK
	.align		4
.L_23:
        /*0088*/ 	.byte	0x03, 0x50
        /*008a*/ 	.short	0x0000


	//----- nvinfo : EIATTR_MAXREG_COUNT
	.align		4
        /*008c*/ 	.byte	0x03, 0x1b
        /*008e*/ 	.short	0x00ff


	//----- nvinfo : EIATTR_MERCURY_ISA_VERSION
	.align		4
        /*0090*/ 	.byte	0x03, 0x5f
        /*0092*/ 	.short	0x0101


	//----- nvinfo : EIATTR_VRC_CTA_INIT_COUNT
	.align		4
        /*0094*/ 	.byte	0x02, 0x4a
	.zero		1
	.zero		1


	//----- nvinfo : EIATTR_EXIT_INSTR_OFFSETS
	.align		4
        /*0098*/ 	.byte	0x04, 0x1c
        /*009a*/ 	.short	(.L_25 - .L_24)


	//   ....[0]....
.L_24:
        /*009c*/ 	.word	0x000000c0


	//   ....[1]....
        /*00a0*/ 	.word	0x00000930


	//----- nvinfo : EIATTR_CBANK_PARAM_SIZE
	.align		4
.L_25:
        /*00a4*/ 	.byte	0x03, 0x19
        /*00a6*/ 	.short	0x0030


	//----- nvinfo : EIATTR_PARAM_CBANK
	.align		4
        /*00a8*/ 	.byte	0x04, 0x0a
        /*00aa*/ 	.short	(.L_27 - .L_26)
	.align		4
.L_26:
        /*00ac*/ 	.word	index@(.nv.constant0._Z10mysgemm_v0iiifPfS_fS_)
        /*00b0*/ 	.short	0x0380
        /*00b2*/ 	.short	0x0030


	//----- nvinfo : EIATTR_SW_WAR
	.align		4
.L_27:
        /*00b4*/ 	.byte	0x04, 0x36
        /*00b6*/ 	.short	(.L_29 - .L_28)
.L_28:
        /*00b8*/ 	.word	0x00000008
.L_29:


//--------------------- .nv.callgraph             --------------------------
	.section	.nv.callgraph,"",@"SHT_CUDA_CALLGRAPH"
	.align	4
	.sectionentsize	8
	.align		4
        /*0000*/ 	.word	0x00000000
	.align		4
        /*0004*/ 	.word	0xffffffff
	.align		4
        /*0008*/ 	.word	0x00000000
	.align		4
        /*000c*/ 	.word	0xfffffffe
	.align		4
        /*0010*/ 	.word	0x00000000
	.align		4
        /*0014*/ 	.word	0xfffffffd
	.align		4
        /*0018*/ 	.word	0x00000000
	.align		4
        /*001c*/ 	.word	0xfffffffc


//--------------------- .text._Z10mysgemm_v0iiifPfS_fS_ --------------------------
	.section	.text._Z10mysgemm_v0iiifPfS_fS_,"ax",@progbits
	.align	128
        .global         _Z10mysgemm_v0iiifPfS_fS_
        .type           _Z10mysgemm_v0iiifPfS_fS_,@function
        .size           _Z10mysgemm_v0iiifPfS_fS_,(.L_x_5 - _Z10mysgemm_v0iiifPfS_fS_)
        .other          _Z10mysgemm_v0iiifPfS_fS_,@"STO_CUDA_ENTRY STV_DEFAULT"
_Z10mysgemm_v0iiifPfS_fS_:
.text._Z10mysgemm_v0iiifPfS_fS_:
[----:B------:R-:W-:Y:S01]  /*0000*/  LDC R1, c[0x0][0x37c] ;  /* 0x0000df00ff017b82 */ /* 0x000fe20000000800 */
[----:B------:R-:W0:Y:S07]  /*0010*/  S2R R3, SR_TID.X ;  /* 0x0000000000037919 */ /* 0x000e2e0000002100 */
[----:B------:R-:W0:Y:S01]  /*0020*/  LDC R0, c[0x0][0x360] ;  /* 0x0000d800ff007b82 */ /* 0x000e220000000800 */
[----:B------:R-:W1:Y:S07]  /*0030*/  S2R R2, SR_TID.Y ;  /* 0x0000000000027919 */ /* 0x000e6e0000002200 */
[----:B------:R-:W0:Y:S08]  /*0040*/  S2UR UR4, SR_CTAID.X ;  /* 0x00000000000479c3 */ /* 0x000e300000002500 */
[----:B------:R-:W1:Y:S08]  /*0050*/  S2UR UR5, SR_CTAID.Y ;  /* 0x00000000000579c3 */ /* 0x000e700000002600 */
[----:B------:R-:W1:Y:S08]  /*0060*/  LDC R19, c[0x0][0x364] ;  /* 0x0000d900ff137b82 */ /* 0x000e700000000800 */
[----:B------:R-:W2:Y:S01]  /*0070*/  LDC R17, c[0x0][0x384] ;  /* 0x0000e100ff117b82 */ /* 0x000ea20000000800 */
[----:B0-----:R-:W-:-:S02]  /*0080*/  IMAD R0, R0, UR4, R3 ;  /* 0x0000000400007c24 */ /* 0x001fc4000f8e0203 */
[----:B-1----:R-:W-:-:S05]  /*0090*/  IMAD R19, R19, UR5, R2 ;  /* 0x0000000513137c24 */ /* 0x002fca000f8e0202 */
[----:B------:R-:W-:-:S04]  /*00a0*/  VIMNMX R2, PT, PT, R0, R19, !PT ;  /* 0x0000001300027248 */ /* 0x000fc80007fe0100 */
[----:B--2---:R-:W-:-:S13]  /*00b0*/  ISETP.GE.AND P0, PT, R2, R17, PT ;  /* 0x000000110200720c */ /* 0x004fda0003f06270 */
[----:B------:R-:W-:Y:S05]  /*00c0*/  @P0 EXIT ;  /* 0x000000000000094d */ /* 0x000fea0003800000 */
[----:B------:R-:W0:Y:S01]  /*00d0*/  LDC R16, c[0x0][0x388] ;  /* 0x0000e200ff107b82 */ /* 0x000e220000000800 */
[----:B------:R-:W1:Y:S01]  /*00e0*/  LDCU.64 UR4, c[0x0][0x358] ;  /* 0x00006b00ff0477ac */ /* 0x000e620008000a00 */
[----:B------:R-:W-:Y:S01]  /*00f0*/  HFMA2 R24, -RZ, RZ, 0, 0 ;  /* 0x00000000ff187431 */ /* 0x000fe200000001ff */
[----:B0-----:R-:W-:-:S13]  /*0100*/  ISETP.GE.AND P0, PT, R16, 0x1, PT ;  /* 0x000000011000780c */ /* 0x001fda0003f06270 */
[----:B-1----:R-:W-:Y:S05]  /*0110*/  @!P0 BRA `(.L_x_0) ;  /* 0x0000000400e08947 */ /* 0x002fea0003800000 */
[C---:B------:R-:W-:Y:S01]  /*0120*/  ISETP.GE.U32.AND P1, PT, R16.reuse, 0x8, PT ;  /* 0x000000081000780c */ /* 0x040fe20003f26070 */
[----:B------:R-:W-:Y:S01]  /*0130*/  IMAD R20, R19, R16, RZ ;  /* 0x0000001013147224 */ /* 0x000fe200078e02ff */
[----:B------:R-:W-:Y:S02]  /*0140*/  LOP3.LUT R27, R16, 0x7, RZ, 0xc0, !PT ;  /* 0x00000007101b7812 */ /* 0x000fe400078ec0ff */
[----:B------:R-:W-:Y:S02]  /*0150*/  MOV R24, RZ ;  /* 0x000000ff00187202 */ /* 0x000fe40000000f00 */
[----:B------:R-:W-:Y:S02]  /*0160*/  ISETP.NE.AND P0, PT, R27, RZ, PT ;  /* 0x000000ff1b00720c */ /* 0x000fe40003f05270 */
[----:B------:R-:W-:-:S05]  /*0170*/  MOV R21, RZ ;  /* 0x000000ff00157202 */ /* 0x000fca0000000f00 */
[----:B------:R-:W-:Y:S06]  /*0180*/  @!P1 BRA `(.L_x_1) ;  /* 0x0000000000c49947 */ /* 0x000fec0003800000 */
[----:B------:R-:W0:Y:S01]  /*0190*/  LDC.64 R2, c[0x0][0x390] ;  /* 0x0000e400ff027b82 */ /* 0x000e220000000a00 */
[----:B------:R-:W-:Y:S02]  /*01a0*/  LOP3.LUT R21, R16, 0x7ffffff8, RZ, 0xc0, !PT ;  /* 0x7ffffff810157812 */ /* 0x000fe400078ec0ff */
[----:B------:R-:W-:Y:S02]  /*01b0*/  MOV R24, RZ ;  /* 0x000000ff00187202 */ /* 0x000fe40000000f00 */
[----:B------:R-:W-:Y:S02]  /*01c0*/  MOV R18, R0 ;  /* 0x0000000000127202 */ /* 0x000fe40000000f00 */
[----:B------:R-:W-:Y:S01]  /*01d0*/  IADD3 R22, PT, PT, -R21, RZ, RZ ;  /* 0x000000ff15167210 */ /* 0x000fe20007ffe1ff */
[----:B0-----:R-:W-:-:S03]  /*01e0*/  IMAD.WIDE.U32 R2, R20, 0x4, R2 ;  /* 0x0000000414027825 */ /* 0x001fc600078e0002 */
[----:B------:R-:W-:-:S04]  /*01f0*/  IADD3 R4, P1, PT, R2, 0x10, RZ ;  /* 0x0000001002047810 */ /* 0x000fc80007f3e0ff */
[----:B------:R-:W-:-:S09]  /*0200*/  IADD3.X R5, PT, PT, RZ, R3, RZ, P1, !PT ;  /* 0x00000003ff057210 */ /* 0x000fd20000ffe4ff */
.L_x_2:
[----:B------:R-:W0:Y:S01]  /*0210*/  LDC.64 R14, c[0x0][0x398] ;  /* 0x0000e600ff0e7b82 */ /* 0x000e220000000a00 */
[----:B------:R-:W-:Y:S02]  /*0220*/  MOV R2, R4 ;  /* 0x0000000400027202 */ /* 0x000fe40000000f00 */
[----:B------:R-:W-:-:S05]  /*0230*/  MOV R3, R5 ;  /* 0x0000000500037202 */ /* 0x000fca0000000f00 */
[----:B------:R-:W2:Y:S04]  /*0240*/  LDG.E R25, desc[UR4][R2.64+-0x10] ;  /* 0xfffff00402197981 */ /* 0x000ea8000c1e1900 */
[----:B------:R-:W3:Y:S04]  /*0250*/  LDG.E R23, desc[UR4][R2.64+-0xc] ;  /* 0xfffff40402177981 */ /* 0x000ee8000c1e1900 */
[----:B------:R-:W4:Y:S04]  /*0260*/  LDG.E R29, desc[UR4][R2.64+-0x8] ;  /* 0xfffff804021d7981 */ /* 0x000f28000c1e1900 */
[----:B------:R-:W5:Y:S01]  /*0270*/  LDG.E R28, desc[UR4][R2.64+-0x4] ;  /* 0xfffffc04021c7981 */ /* 0x000f62000c1e1900 */
[----:B0-----:R-:W-:-:S05]  /*0280*/  IMAD.WIDE R14, R18, 0x4, R14 ;  /* 0x00000004120e7825 */ /* 0x001fca00078e020e */
[----:B------:R0:W2:Y:S01]  /*0290*/  LDG.E R26, desc[UR4][R14.64] ;  /* 0x000000040e1a7981 */ /* 0x0000a2000c1e1900 */
[----:B------:R-:W-:-:S04]  /*02a0*/  IMAD.WIDE R12, R17, 0x4, R14 ;  /* 0x00000004110c7825 */ /* 0x000fc800078e020e */
[C---:B------:R-:W-:Y:S02]  /*02b0*/  IMAD.WIDE R4, R17.reuse, 0x4, R12 ;  /* 0x0000000411047825 */ /* 0x040fe400078e020c */
[----:B------:R-:W3:Y:S02]  /*02c0*/  LDG.E R12, desc[UR4][R12.64] ;  /* 0x000000040c0c7981 */ /* 0x000ee4000c1e1900 */
[C---:B------:R-:W-:Y:S02]  /*02d0*/  IMAD.WIDE R8, R17.reuse, 0x4, R4 ;  /* 0x0000000411087825 */ /* 0x040fe400078e0204 */
[----:B------:R-:W4:Y:S02]  /*02e0*/  LDG.E R4, desc[UR4][R4.64] ;  /* 0x0000000404047981 */ /* 0x000f24000c1e1900 */
[C---:B------:R-:W-:Y:S02]  /*02f0*/  IMAD.WIDE R6, R17.reuse, 0x4, R8 ;  /* 0x0000000411067825 */ /* 0x040fe400078e0208 */
[----:B------:R-:W5:Y:S02]  /*0300*/  LDG.E R8, desc[UR4][R8.64] ;  /* 0x0000000408087981 */ /* 0x000f64000c1e1900 */
[----:B------:R-:W-:-:S02]  /*0310*/  IMAD.WIDE R10, R17, 0x4, R6 ;  /* 0x00000004110a7825 */ /* 0x000fc400078e0206 */
[----:B------:R-:W5:Y:S04]  /*0320*/  LDG.E R5, desc[UR4][R2.64] ;  /* 0x0000000402057981 */ /* 0x000f68000c1e1900 */
[----:B------:R-:W5:Y:S01]  /*0330*/  LDG.E R6, desc[UR4][R6.64] ;  /* 0x0000000406067981 */ /* 0x000f62000c1e1900 */
[----:B0-----:R-:W-:-:S03]  /*0340*/  IMAD.WIDE R14, R17, 0x4, R10 ;  /* 0x00000004110e7825 */ /* 0x001fc600078e020a */
[----:B------:R-:W5:Y:S04]  /*0350*/  LDG.E R10, desc[UR4][R10.64] ;  /* 0x000000040a0a7981 */ /* 0x000f68000c1e1900 */
[----:B------:R-:W5:Y:S04]  /*0360*/  LDG.E R13, desc[UR4][R14.64] ;  /* 0x000000040e0d7981 */ /* 0x000f68000c1e1900 */
[----:B------:R-:W5:Y:S04]  /*0370*/  LDG.E R7, desc[UR4][R2.64+0x4] ;  /* 0x0000040402077981 */ /* 0x000f68000c1e1900 */
[----:B------:R-:W5:Y:S01]  /*0380*/  LDG.E R9, desc[UR4][R2.64+0xc] ;  /* 0x00000c0402097981 */ /* 0x000f62000c1e1900 */
[----:B--2---:R-:W-:Y:S01]  /*0390*/  FFMA R26, R25, R26, R24 ;  /* 0x0000001a191a7223 */ /* 0x004fe20000000018 */
[----:B------:R-:W-:-:S02]  /*03a0*/  IMAD.WIDE R24, R17, 0x4, R14 ;  /* 0x0000000411187825 */ /* 0x000fc400078e020e */
[----:B------:R-:W2:Y:S04]  /*03b0*/  LDG.E R14, desc[UR4][R2.64+0x8] ;  /* 0x00000804020e7981 */ /* 0x000ea8000c1e1900 */
[----:B------:R-:W2:Y:S01]  /*03c0*/  LDG.E R24, desc[UR4][R24.64] ;  /* 0x0000000418187981 */ /* 0x000ea2000c1e1900 */
[----:B---3--:R-:W-:Y:S01]  /*03d0*/  FFMA R12, R23, R12, R26 ;  /* 0x0000000c170c7223 */ /* 0x008fe2000000001a */
[----:B------:R-:W-:-:S03]  /*03e0*/  IADD3 R22, PT, PT, R22, 0x8, RZ ;  /* 0x0000000816167810 */ /* 0x000fc60007ffe0ff */
[----:B----4-:R-:W-:Y:S01]  /*03f0*/  FFMA R29, R29, R4, R12 ;  /* 0x000000041d1d7223 */ /* 0x010fe2000000000c */
[----:B------:R-:W-:-:S03]  /*0400*/  ISETP.NE.AND P1, PT, R22, RZ, PT ;  /* 0x000000ff1600720c */ /* 0x000fc60003f25270 */
[----:B-----5:R-:W-:Y:S01]  /*0410*/  FFMA R8, R28, R8, R29 ;  /* 0x000000081c087223 */ /* 0x020fe2000000001d */
[----:B------:R-:W-:-:S03]  /*0420*/  IADD3 R4, P2, PT, R2, 0x20, RZ ;  /* 0x0000002002047810 */ /* 0x000fc60007f5e0ff */
[----:B------:R-:W-:Y:S01]  /*0430*/  FFMA R6, R5, R6, R8 ;  /* 0x0000000605067223 */ /* 0x000fe20000000008 */
[----:B------:R-:W-:Y:S02]  /*0440*/  IADD3.X R5, PT, PT, RZ, R3, RZ, P2, !PT ;  /* 0x00000003ff057210 */ /* 0x000fe400017fe4ff */
[----:B------:R-:W-:Y:S01]  /*0450*/  LEA R18, R17, R18, 0x3 ;  /* 0x0000001211127211 */ /* 0x000fe200078e18ff */
[----:B------:R-:W-:-:S04]  /*0460*/  FFMA R7, R7, R10, R6 ;  /* 0x0000000a07077223 */ /* 0x000fc80000000006 */
[----:B--2---:R-:W-:-:S04]  /*0470*/  FFMA R14, R14, R13, R7 ;  /* 0x0000000d0e0e7223 */ /* 0x004fc80000000007 */
[----:B------:R-:W-:Y:S01]  /*0480*/  FFMA R24, R9, R24, R14 ;  /* 0x0000001809187223 */ /* 0x000fe2000000000e */
[----:B------:R-:W-:Y:S06]  /*0490*/  @P1 BRA `(.L_x_2) ;  /* 0xfffffffc005c1947 */ /* 0x000fec000383ffff */
.L_x_1:
[----:B------:R-:W-:Y:S05]  /*04a0*/  @!P0 BRA `(.L_x_0) ;  /* 0x0000000000fc8947 */ /* 0x000fea0003800000 */
[----:B------:R-:W-:Y:S02]  /*04b0*/  ISETP.GE.U32.AND P1, PT, R27, 0x4, PT ;  /* 0x000000041b00780c */ /* 0x000fe40003f26070 */
[----:B------:R-:W-:-:S04]  /*04c0*/  LOP3.LUT R14, R16, 0x3, RZ, 0xc0, !PT ;  /* 0x00000003100e7812 */ /* 0x000fc800078ec0ff */
[----:B------:R-:W-:-:S07]  /*04d0*/  ISETP.NE.AND P0, PT, R14, RZ, PT ;  /* 0x000000ff0e00720c */ /* 0x000fce0003f05270 */
[----:B------:R-:W-:Y:S06]  /*04e0*/  @!P1 BRA `(.L_x_3) ;  /* 0x00000000006c9947 */ /* 0x000fec0003800000 */
[----:B------:R-:W0:Y:S01]  /*04f0*/  LDC.64 R4, c[0x0][0x398] ;  /* 0x0000e600ff047b82 */ /* 0x000e220000000a00 */
[----:B------:R-:W1:Y:S01]  /*0500*/  LDCU.64 UR6, c[0x0][0x390] ;  /* 0x00007200ff0677ac */ /* 0x000e620008000a00 */
[----:B------:R-:W-:Y:S01]  /*0510*/  IMAD R7, R21, R17, R0 ;  /* 0x0000001115077224 */ /* 0x000fe200078e0200 */
[CC--:B------:R-:W-:Y:S02]  /*0520*/  IADD3 R3, PT, PT, R20.reuse, R21.reuse, RZ ;  /* 0x0000001514037210 */ /* 0x0c0fe40007ffe0ff */
[----:B------:R-:W-:-:S03]  /*0530*/  IADD3 R8, P1, PT, R20, R21, RZ ;  /* 0x0000001514087210 */ /* 0x000fc60007f3e0ff */
[----:B------:R-:W2:Y:S01]  /*0540*/  LDC.64 R12, c[0x0][0x390] ;  /* 0x0000e400ff0c7b82 */ /* 0x000ea20000000a00 */
[----:B0-----:R-:W-:-:S04]  /*0550*/  IMAD.WIDE R4, R7, 0x4, R4 ;  /* 0x0000000407047825 */ /* 0x001fc800078e0204 */
[----:B------:R-:W-:Y:S02]  /*0560*/  IMAD.WIDE R6, R17, 0x4, R4 ;  /* 0x0000000411067825 */ /* 0x000fe400078e0204 */
[----:B------:R-:W3:Y:S02]  /*0570*/  LDG.E R4, desc[UR4][R4.64] ;  /* 0x0000000404047981 */ /* 0x000ee4000c1e1900 */
[----:B--2---:R-:W-:Y:S01]  /*0580*/  IMAD.WIDE.U32 R12, R3, 0x4, R12 ;  /* 0x00000004030c7825 */ /* 0x004fe200078e000c */
[----:B------:R-:W-:Y:S02]  /*0590*/  IADD3.X R3, PT, PT, RZ, RZ, RZ, P1, !PT ;  /* 0x000000ffff037210 */ /* 0x000fe40000ffe4ff */
[----:B-1----:R-:W-:-:S03]  /*05a0*/  LEA R2, P1, R8, UR6, 0x2 ;  /* 0x0000000608027c11 */ /* 0x002fc6000f8210ff */
[----:B------:R-:W3:Y:S01]  /*05b0*/  LDG.E R13, desc[UR4][R12.64] ;  /* 0x000000040c0d7981 */ /* 0x000ee2000c1e1900 */
[----:B------:R-:W-:Y:S01]  /*05c0*/  LEA.HI.X R3, R8, UR7, R3, 0x2, P1 ;  /* 0x0000000708037c11 */ /* 0x000fe200088f1403 */
[C---:B------:R-:W-:Y:S02]  /*05d0*/  IMAD.WIDE R8, R17.reuse, 0x4, R6 ;  /* 0x0000000411087825 */ /* 0x040fe400078e0206 */
[----:B------:R-:W2:Y:S04]  /*05e0*/  LDG.E R6, desc[UR4][R6.64] ;  /* 0x0000000406067981 */ /* 0x000ea8000c1e1900 */
[----:B------:R-:W2:Y:S01]  /*05f0*/  LDG.E R15, desc[UR4][R2.64+0x4] ;  /* 0x00000404020f7981 */ /* 0x000ea2000c1e1900 */
[----:B------:R-:W-:-:S03]  /*0600*/  IMAD.WIDE R10, R17, 0x4, R8 ;  /* 0x00000004110a7825 */ /* 0x000fc600078e0208 */
[----:B------:R-:W4:Y:S04]  /*0610*/  LDG.E R22, desc[UR4][R8.64] ;  /* 0x0000000408167981 */ /* 0x000f28000c1e1900 */
[----:B------:R-:W4:Y:S04]  /*0620*/  LDG.E R18, desc[UR4][R2.64+0x8] ;  /* 0x0000080402127981 */ /* 0x000f28000c1e1900 */
[----:B------:R-:W5:Y:S04]  /*0630*/  LDG.E R26, desc[UR4][R2.64+0xc] ;  /* 0x00000c04021a7981 */ /* 0x000f68000c1e1900 */
[----:B------:R-:W5:Y:S01]  /*0640*/  LDG.E R10, desc[UR4][R10.64] ;  /* 0x000000040a0a7981 */ /* 0x000f62000c1e1900 */
[----:B------:R-:W-:Y:S01]  /*0650*/  IADD3 R21, PT, PT, R21, 0x4, RZ ;  /* 0x0000000415157810 */ /* 0x000fe20007ffe0ff */
[----:B---3--:R-:W-:-:S04]  /*0660*/  FFMA R24, R13, R4, R24 ;  /* 0x000000040d187223 */ /* 0x008fc80000000018 */
[----:B--2---:R-:W-:-:S04]  /*0670*/  FFMA R15, R15, R6, R24 ;  /* 0x000000060f0f7223 */ /* 0x004fc80000000018 */
[----:B----4-:R-:W-:-:S04]  /*0680*/  FFMA R15, R18, R22, R15 ;  /* 0x00000016120f7223 */ /* 0x010fc8000000000f */
[----:B-----5:R-:W-:-:S07]  /*0690*/  FFMA R24, R26, R10, R15 ;  /* 0x0000000a1a187223 */ /* 0x020fce000000000f */
.L_x_3:
[----:B------:R-:W-:Y:S05]  /*06a0*/  @!P0 BRA `(.L_x_0) ;  /* 0x00000000007c8947 */ /* 0x000fea0003800000 */
[----:B------:R-:W-:Y:S01]  /*06b0*/  ISETP.NE.AND P1, PT, R14, 0x1, PT ;  /* 0x000000010e00780c */ /* 0x000fe20003f25270 */
[----:B------:R-:W0:Y:S01]  /*06c0*/  LDC.64 R10, c[0x0][0x390] ;  /* 0x0000e400ff0a7b82 */ /* 0x000e220000000a00 */
[----:B------:R-:W-:-:S04]  /*06d0*/  LOP3.LUT R16, R16, 0x1, RZ, 0xc0, !PT ;  /* 0x0000000110107812 */ /* 0x000fc800078ec0ff */
[----:B------:R-:W-:-:S03]  /*06e0*/  ISETP.NE.U32.AND P0, PT, R16, 0x1, PT ;  /* 0x000000011000780c */ /* 0x000fc60003f05070 */
[----:B------:R-:W1:Y:S04]  /*06f0*/  LDC.64 R8, c[0x0][0x398] ;  /* 0x0000e600ff087b82 */ /* 0x000e680000000a00 */
[CC--:B------:R-:W-:Y:S02]  /*0700*/  @P1 IADD3 R13, PT, PT, R20.reuse, R21.reuse, RZ ;  /* 0x00000015140d1210 */ /* 0x0c0fe40007ffe0ff */
[----:B------:R-:W-:Y:S02]  /*0710*/  @P1 IADD3 R12, P2, PT, R20, R21, RZ ;  /* 0x00000015140c1210 */ /* 0x000fe40007f5e0ff */
[----:B------:R-:W2:Y:S02]  /*0720*/  @P1 LDC.64 R2, c[0x0][0x390] ;  /* 0x0000e400ff021b82 */ /* 0x000ea40000000a00 */
[----:B------:R-:W-:-:S06]  /*0730*/  @P1 IADD3.X R14, PT, PT, RZ, RZ, RZ, P2, !PT ;  /* 0x000000ffff0e1210 */ /* 0x000fcc00017fe4ff */
[----:B------:R-:W3:Y:S01]  /*0740*/  LDC.64 R4, c[0x0][0x390] ;  /* 0x0000e400ff047b82 */ /* 0x000ee20000000a00 */
[----:B0-----:R-:W-:-:S04]  /*0750*/  @P1 IMAD.WIDE.U32 R10, R13, 0x4, R10 ;  /* 0x000000040d0a1825 */ /* 0x001fc800078e000a */
[C---:B------:R-:W-:Y:S01]  /*0760*/  @P1 IMAD R13, R21.reuse, R17, R0 ;  /* 0x00000011150d1224 */ /* 0x040fe200078e0200 */
[----:B------:R-:W-:Y:S01]  /*0770*/  @P1 IADD3 R21, PT, PT, R21, 0x2, RZ ;  /* 0x0000000215151810 */ /* 0x000fe20007ffe0ff */
[----:B------:R-:W4:Y:S01]  /*0780*/  @P1 LDG.E R11, desc[UR4][R10.64] ;  /* 0x000000040a0b1981 */ /* 0x000f22000c1e1900 */
[----:B------:R-:W0:Y:S01]  /*0790*/  LDC.64 R6, c[0x0][0x398] ;  /* 0x0000e600ff067b82 */ /* 0x000e220000000a00 */
[----:B-1----:R-:W-:Y:S01]  /*07a0*/  @P1 IMAD.WIDE R8, R13, 0x4, R8 ;  /* 0x000000040d081825 */ /* 0x002fe200078e0208 */
[----:B------:R-:W-:Y:S02]  /*07b0*/  @!P0 IADD3 R15, PT, PT, R20, R21, RZ ;  /* 0x00000015140f8210 */ /* 0x000fe40007ffe0ff */
[----:B--2---:R-:W-:Y:S01]  /*07c0*/  @P1 LEA R2, P2, R12, R2, 0x2 ;  /* 0x000000020c021211 */ /* 0x004fe200078410ff */
[----:B------:R-:W-:-:S03]  /*07d0*/  @!P0 IMAD R21, R21, R17, R0 ;  /* 0x0000001115158224 */ /* 0x000fc600078e0200 */
[----:B------:R-:W-:Y:S01]  /*07e0*/  @P1 LEA.HI.X R3, R12, R3, R14, 0x2, P2 ;  /* 0x000000030c031211 */ /* 0x000fe200010f140e */
[----:B------:R-:W-:Y:S01]  /*07f0*/  @P1 IMAD.WIDE R12, R17, 0x4, R8 ;  /* 0x00000004110c1825 */ /* 0x000fe200078e0208 */
[----:B------:R-:W4:Y:S03]  /*0800*/  @P1 LDG.E R14, desc[UR4][R8.64] ;  /* 0x00000004080e1981 */ /* 0x000f26000c1e1900 */
[----:B---3--:R-:W-:Y:S01]  /*0810*/  @!P0 IMAD.WIDE.U32 R4, R15, 0x4, R4 ;  /* 0x000000040f048825 */ /* 0x008fe200078e0004 */
[----:B------:R-:W2:Y:S04]  /*0820*/  @P1 LDG.E R2, desc[UR4][R2.64+0x4] ;  /* 0x0000040402021981 */ /* 0x000ea8000c1e1900 */
[----:B------:R-:W2:Y:S01]  /*0830*/  @P1 LDG.E R12, desc[UR4][R12.64] ;  /* 0x000000040c0c1981 */ /* 0x000ea2000c1e1900 */
[----:B0-----:R-:W-:-:S03]  /*0840*/  @!P0 IMAD.WIDE R6, R21, 0x4, R6 ;  /* 0x0000000415068825 */ /* 0x001fc600078e0206 */
[----:B------:R-:W3:Y:S04]  /*0850*/  @!P0 LDG.E R5, desc[UR4][R4.64] ;  /* 0x0000000404058981 */ /* 0x000ee8000c1e1900 */
[----:B------:R-:W3:Y:S01]  /*0860*/  @!P0 LDG.E R6, desc[UR4][R6.64] ;  /* 0x0000000406068981 */ /* 0x000ee2000c1e1900 */
[----:B----4-:R-:W-:-:S04]  /*0870*/  @P1 FFMA R11, R11, R14, R24 ;  /* 0x0000000e0b0b1223 */ /* 0x010fc80000000018 */
[----:B--2---:R-:W-:-:S04]  /*0880*/  @P1 FFMA R24, R2, R12, R11 ;  /* 0x0000000c02181223 */ /* 0x004fc8000000000b */
[----:B---3--:R-:W-:-:S07]  /*0890*/  @!P0 FFMA R24, R5, R6, R24 ;  /* 0x0000000605188223 */ /* 0x008fce0000000018 */
.L_x_0:
[----:B------:R-:W0:Y:S01]  /*08a0*/  LDC.64 R2, c[0x0][0x3a8] ;  /* 0x0000ea00ff027b82 */ /* 0x000e220000000a00 */
[----:B------:R-:W-:Y:S01]  /*08b0*/  IMAD R17, R19, R17, R0 ;  /* 0x0000001113117224 */ /* 0x000fe200078e0200 */
[----:B------:R-:W1:Y:S01]  /*08c0*/  LDCU UR6, c[0x0][0x3a0] ;  /* 0x00007400ff0677ac */ /* 0x000e620008000800 */
[----:B------:R-:W2:Y:S02]  /*08d0*/  LDCU UR7, c[0x0][0x38c] ;  /* 0x00007180ff0777ac */ /* 0x000ea40008000800 */
[----:B0-----:R-:W-:-:S05]  /*08e0*/  IMAD.WIDE R2, R17, 0x4, R2 ;  /* 0x0000000411027825 */ /* 0x001fca00078e0202 */
[----:B------:R-:W1:Y:S02]  /*08f0*/  LDG.E R0, desc[UR4][R2.64] ;  /* 0x0000000402007981 */ /* 0x000e64000c1e1900 */
[----:B-1----:R-:W-:-:S04]  /*0900*/  FMUL R5, R0, UR6 ;  /* 0x0000000600057c20 */ /* 0x002fc80008400000 */
[----:B--2---:R-:W-:-:S05]  /*0910*/  FFMA R5, R24, UR7, R5 ;  /* 0x0000000718057c23 */ /* 0x004fca0008000005 */
[----:B------:R-:W-:Y:S01]  /*0920*/  STG.E desc[UR4][R2.64], R5 ;  /* 0x0000000502007986 */ /* 0x000fe2000c101904 */
[----:B------:R-:W-:Y:S05]  /*0930*/  EXIT ;  /* 0x000000000000794d */ /* 0x000fea0003800000 */
.L_x_4:
[----:B------:R-:W-:-:S00]  /*0940*/  BRA `(.L_x_4) ;  /* 0xfffffffc00fc7947 */ /* 0x000fc0000383ffff */
[----:B------:R-:W-:-:S00]  /*0950*/  NOP ;  /* 0x0000000000007918 */ /* 0x000fc00000000000 */
        /* <DEDUP_REMOVED lines=10> */
.L_x_5:


//--------------------- .nv.shared.reserved.0     --------------------------
	.section	.nv.shared.reserved.0,"aw",@nobits
	.weak		__nv_reservedSMEM_offset_0_alias
	.size		__nv_reservedSMEM_offset_0_alias, 0, 64
	.other		__nv_reservedSMEM_offset_0_alias,@"STO_CUDA_RESERVED_SHARED STV_DEFAULT"
__nv_reservedSMEM_offset_0_alias:
	.zero		0
	.zero		64


//--------------------- .nv.constant0._Z10mysgemm_v0iiifPfS_fS_ --------------------------
	.section	.nv.constant0._Z10mysgemm_v0iiifPfS_fS_,"a",@progbits
	.sectionflags	@""
	.align	4
.nv.constant0._Z10mysgemm_v0iiifPfS_fS_:
	.zero		944


//--------------------- SYMBOLS --------------------------

	.type		.nv.reservedSmem.offset0,@object
	.size		.nv.reservedSmem.offset0,0x4
